	.headerflags	@"EF_CUDA_TEXMODE_UNIFIED EF_CUDA_64BIT_ADDRESS EF_CUDA_ACCELERATORS EF_CUDA_SM90 EF_CUDA_VIRTUAL_SM(EF_CUDA_SM90)"
	.elftype	@"ET_EXEC"


//--------------------- .nv.info                  --------------------------
	.section	.nv.info,"",@"SHT_CUDA_INFO"
	.align	4


	//----- nvinfo : EIATTR_REGCOUNT
	.align		4
        /*0000*/ 	.byte	0x04, 0x2f
        /*0002*/ 	.short	(.L_1 - .L_0)
	.align		4
.L_0:
        /*0004*/ 	.word	index@(triton_poi_fused_convolution_relu_41)
        /*0008*/ 	.word	0x0000000c


	//----- nvinfo : EIATTR_MIN_STACK_SIZE
	.align		4
.L_1:
        /*000c*/ 	.byte	0x04, 0x12
        /*000e*/ 	.short	(.L_3 - .L_2)
	.align		4
.L_2:
        /*0010*/ 	.word	index@(triton_poi_fused_convolution_relu_41)
        /*0014*/ 	.word	0x00000000


	//----- nvinfo : EIATTR_FRAME_SIZE
	.align		4
.L_3:
        /*0018*/ 	.byte	0x04, 0x11
        /*001a*/ 	.short	(.L_5 - .L_4)
	.align		4
.L_4:
        /*001c*/ 	.word	index@(triton_poi_fused_convolution_relu_41)
        /*0020*/ 	.word	0x00000000


	//----- nvinfo : EIATTR_MIN_STACK_SIZE
	.align		4
.L_5:
        /*0024*/ 	.byte	0x04, 0x12
        /*0026*/ 	.short	(.L_7 - .L_6)
	.align		4
.L_6:
        /*0028*/ 	.word	index@(triton_poi_fused_convolution_relu_41)
        /*002c*/ 	.word	0x00000000
.L_7:


//--------------------- .nv.info.triton_poi_fused_convolution_relu_41 --------------------------
	.section	.nv.info.triton_poi_fused_convolution_relu_41,"",@"SHT_CUDA_INFO"
	.sectionflags	@""
	.align	4


	//----- nvinfo : EIATTR_CUDA_API_VERSION
	.align		4
        /*0000*/ 	.byte	0x04, 0x37
        /*0002*/ 	.short	(.L_9 - .L_8)
.L_8:
        /*0004*/ 	.word	0x0000007c


	//----- nvinfo : EIATTR_KPARAM_INFO
	.align		4
.L_9:
        /*0008*/ 	.byte	0x04, 0x17
        /*000a*/ 	.short	(.L_11 - .L_10)
.L_10:
        /*000c*/ 	.word	0x00000000
        /*0010*/ 	.short	0x0002
        /*0012*/ 	.short	0x0010
        /*0014*/ 	.byte	0x00, 0xf0, 0x11, 0x00


	//----- nvinfo : EIATTR_KPARAM_INFO
	.align		4
.L_11:
        /*0018*/ 	.byte	0x04, 0x17
        /*001a*/ 	.short	(.L_13 - .L_12)
.L_12:
        /*001c*/ 	.word	0x00000000
        /*0020*/ 	.short	0x0001
        /*0022*/ 	.short	0x0008
        /*0024*/ 	.byte	0x00, 0xf4, 0x21, 0x00


	//----- nvinfo : EIATTR_KPARAM_INFO
	.align		4
.L_13:
        /*0028*/ 	.byte	0x04, 0x17
        /*002a*/ 	.short	(.L_15 - .L_14)
.L_14:
        /*002c*/ 	.word	0x00000000
        /*0030*/ 	.short	0x0000
        /*0032*/ 	.short	0x0000
        /*0034*/ 	.byte	0x00, 0xf4, 0x21, 0x00


	//----- nvinfo : EIATTR_SPARSE_MMA_MASK
	.align		4
.L_15:
        /*0038*/ 	.byte	0x03, 0x50
        /*003a*/ 	.short	0x0000


	//----- nvinfo : EIATTR_MAXREG_COUNT
	.align		4
        /*003c*/ 	.byte	0x03, 0x1b
        /*003e*/ 	.short	0x00ff


	//----- nvinfo : EIATTR_EXIT_INSTR_OFFSETS
	.align		4
        /*0040*/ 	.byte	0x04, 0x1c
        /*0042*/ 	.short	(.L_17 - .L_16)


	//   ....[0]....
.L_16:
        /*0044*/ 	.word	0x000001a0


	//   ....[1]....
        /*0048*/ 	.word	0x000001c0


	//----- nvinfo : EIATTR_REQNTID
	.align		4
.L_17:
        /*004c*/ 	.byte	0x04, 0x10
        /*004e*/ 	.short	(.L_19 - .L_18)
.L_18:
        /*0050*/ 	.word	0x00000080
        /*0054*/ 	.word	0x00000001
        /*0058*/ 	.word	0x00000001


	//----- nvinfo : EIATTR_CBANK_PARAM_SIZE
	.align		4
.L_19:
        /*005c*/ 	.byte	0x03, 0x19
        /*005e*/ 	.short	0x0014


	//----- nvinfo : EIATTR_PARAM_CBANK
	.align		4
        /*0060*/ 	.byte	0x04, 0x0a
        /*0062*/ 	.short	(.L_21 - .L_20)
	.align		4
.L_20:
        /*0064*/ 	.word	index@(.nv.constant0.triton_poi_fused_convolution_relu_41)
        /*0068*/ 	.short	0x0210
        /*006a*/ 	.short	0x0014


	//----- nvinfo : EIATTR_SW_WAR
	.align		4
.L_21:
        /*006c*/ 	.byte	0x04, 0x36
        /*006e*/ 	.short	(.L_23 - .L_22)
.L_22:
        /*0070*/ 	.word	0x00000008
.L_23:


//--------------------- .nv.callgraph             --------------------------
	.section	.nv.callgraph,"",@"SHT_CUDA_CALLGRAPH"
	.align	4
	.sectionentsize	8
	.align		4
        /*0000*/ 	.word	0x00000000
	.align		4
        /*0004*/ 	.word	0xffffffff
	.align		4
        /*0008*/ 	.word	0x00000000
	.align		4
        /*000c*/ 	.word	0xfffffffe
	.align		4
        /*0010*/ 	.word	0x00000000
	.align		4
        /*0014*/ 	.word	0xfffffffd
	.align		4
        /*0018*/ 	.word	0x00000000
	.align		4
        /*001c*/ 	.word	0xfffffffc


//--------------------- .text.triton_poi_fused_convolution_relu_41 --------------------------
	.section	.text.triton_poi_fused_convolution_relu_41,"ax",@progbits
	.align	128
        .global         triton_poi_fused_convolution_relu_41
        .type           triton_poi_fused_convolution_relu_41,@function
        .size           triton_poi_fused_convolution_relu_41,(.L_x_1 - triton_poi_fused_convolution_relu_41)
        .other          triton_poi_fused_convolution_relu_41,@"STO_CUDA_ENTRY STV_DEFAULT"
triton_poi_fused_convolution_relu_41:
.text.triton_poi_fused_convolution_relu_41:
[----:B------:R-:W0:Y:S02]  /*0000*/  LDC R1, c[0x0][0x28] ;  /* 0x00000a00ff017b82 */ /* 0x000e240000000800 */
[----:B------:R-:W1:Y:S01]  /*0010*/  S2R R0, SR_TID.X ;  /* 0x0000000000007919 */ /* 0x000e620000002100 */
[----:B------:R-:W2:Y:S01]  /*0020*/  LDC.64 R2, c[0x0][0x210] ;  /* 0x00008400ff027b82 */ /* 0x000ea20000000a00 */
[----:B------:R-:W-:Y:S01]  /*0030*/  ULDC.64 UR4, c[0x0][0x208] ;  /* 0x0000820000047ab9 */ /* 0x000fe20000000a00 */
[----:B------:R-:W3:Y:S06]  /*0040*/  S2R R7, SR_CTAID.X ;  /* 0x0000000000077919 */ /* 0x000eec0000002500 */
[----:B------:R-:W4:Y:S01]  /*0050*/  LDC.64 R4, c[0x0][0x218] ;  /* 0x00008600ff047b82 */ /* 0x000f220000000a00 */
[----:B-1----:R-:W-:-:S05]  /*0060*/  IMAD.SHL.U32 R0, R0, 0x2, RZ ;  /* 0x0000000200007824 */ /* 0x002fca00078e00ff */
[----:B------:R-:W-:-:S05]  /*0070*/  LOP3.LUT R0, R0, 0xfe, RZ, 0xc0, !PT ;  /* 0x000000fe00007812 */ /* 0x000fca00078ec0ff */
[----:B---3--:R-:W-:-:S04]  /*0080*/  IMAD R7, R7, 0x100, R0 ;  /* 0x0000010007077824 */ /* 0x008fc800078e0200 */
[C---:B------:R-:W-:Y:S01]  /*0090*/  IMAD.HI R0, R7.reuse, 0x30c30c31, RZ ;  /* 0x30c30c3107007827 */ /* 0x040fe200078e02ff */
[----:B------:R-:W-:-:S03]  /*00a0*/  ISETP.GE.AND P2, PT, R7, 0x150, PT ;  /* 0x000001500700780c */ /* 0x000fc60003f46270 */
[----:B--2---:R-:W-:Y:S01]  /*00b0*/  IMAD.WIDE R2, R7, 0x4, R2 ;  /* 0x0000000407027825 */ /* 0x004fe200078e0202 */
[----:B------:R-:W-:-:S04]  /*00c0*/  SHF.R.U32.HI R9, RZ, 0x1f, R0 ;  /* 0x0000001fff097819 */ /* 0x000fc80000011600 */
[----:B------:R-:W-:-:S05]  /*00d0*/  LEA.HI.SX32 R0, R0, R9, 0x1c ;  /* 0x0000000900007211 */ /* 0x000fca00078fe2ff */
[----:B------:R-:W-:Y:S01]  /*00e0*/  IMAD R9, R0, -0x54, R7 ;  /* 0xffffffac00097824 */ /* 0x000fe200078e0207 */
[----:B------:R-:W-:-:S03]  /*00f0*/  CS2R R6, SRZ ;  /* 0x0000000000067805 */ /* 0x000fc6000001ff00 */
[----:B----4-:R-:W-:Y:S01]  /*0100*/  IMAD.WIDE R4, R9, 0x4, R4 ;  /* 0x0000000409047825 */ /* 0x010fe200078e0204 */
[----:B------:R-:W-:Y:S02]  /*0110*/  CS2R R8, SRZ ;  /* 0x0000000000087805 */ /* 0x000fe4000001ff00 */
[----:B------:R-:W2:Y:S04]  /*0120*/  @!P2 LDG.E.64 R6, desc[UR4][R2.64] ;  /* 0x000000040206a981 */ /* 0x000ea8000c1e1b00 */
[----:B------:R-:W2:Y:S02]  /*0130*/  @!P2 LDG.E.EL.64 R8, desc[UR4][R4.64] ;  /* 0x000000040408a981 */ /* 0x000ea4000c2e1b00 */
[----:B--2---:R-:W-:Y:S01]  /*0140*/  FSETP.GEU.AND P0, PT, R6, -R8, PT ;  /* 0x800000080600720b */ /* 0x004fe20003f0e000 */
[----:B------:R-:W-:Y:S01]  /*0150*/  FADD R6, R8, R6 ;  /* 0x0000000608067221 */ /* 0x000fe20000000000 */
[----:B------:R-:W-:Y:S01]  /*0160*/  FADD R0, R9, R7 ;  /* 0x0000000709007221 */ /* 0x000fe20000000000 */
[----:B------:R-:W-:-:S03]  /*0170*/  FSETP.GEU.AND P1, PT, R7, -R9, PT ;  /* 0x800000090700720b */ /* 0x000fc60003f2e000 */
[----:B------:R-:W-:Y:S02]  /*0180*/  FSEL R6, R6, RZ, P0 ;  /* 0x000000ff06067208 */ /* 0x000fe40000000000 */
[----:B------:R-:W-:Y:S01]  /*0190*/  FSEL R7, R0, RZ, P1 ;  /* 0x000000ff00077208 */ /* 0x000fe20000800000 */
[----:B------:R-:W-:Y:S07]  /*01a0*/  @P2 EXIT ;  /* 0x000000000000294d */ /* 0x000fee0003800000 */
[----:B------:R-:W-:Y:S01]  /*01b0*/  STG.E.64 desc[UR4][R2.64], R6 ;  /* 0x0000000602007986 */ /* 0x000fe2000c101b04 */
[----:B------:R-:W-:Y:S05]  /*01c0*/  EXIT ;  /* 0x000000000000794d */ /* 0x000fea0003800000 */
.L_x_0:
[----:B------:R-:W-:-:S00]  /*01d0*/  BRA `(.L_x_0) ;  /* 0xfffffffc00fc7947 */ /* 0x000fc0000383ffff */
[----:B------:R-:W-:-:S00]  /*01e0*/  NOP ;  /* 0x0000000000007918 */ /* 0x000fc00000000000 */
        /* <DEDUP_REMOVED lines=9> */
.L_x_1:


//--------------------- .nv.constant0.triton_poi_fused_convolution_relu_41 --------------------------
	.section	.nv.constant0.triton_poi_fused_convolution_relu_41,"a",@progbits
	.sectionflags	@""
	.align	4
.nv.constant0.triton_poi_fused_convolution_relu_41:
	.zero		548
